//
// Generated by NVIDIA NVVM Compiler
//
// Compiler Build ID: CL-36424714
// Cuda compilation tools, release 13.0, V13.0.88
// Based on NVVM 20.0.0
//

.version 9.0
.target sm_100
.address_size 64

	// .globl	_Z6reducePfS_i
.extern .shared .align 16 .b8 tile[];

.visible .entry _Z6reducePfS_i(
	.param .u64 .ptr .align 1 _Z6reducePfS_i_param_0,
	.param .u64 .ptr .align 1 _Z6reducePfS_i_param_1,
	.param .u32 _Z6reducePfS_i_param_2
)
{
	.reg .pred 	%p<6>;
	.reg .b32 	%r<16>;
	.reg .b32 	%f<26>;
	.reg .b64 	%rd<11>;

	ld.param.u64 	%rd2, [_Z6reducePfS_i_param_0];
	ld.param.u64 	%rd1, [_Z6reducePfS_i_param_1];
	cvta.to.global.u64 	%rd3, %rd2;
	mov.u32 	%r1, %tid.x;
	mov.u32 	%r2, %ctaid.x;
	mov.u32 	%r15, %ntid.x;
	mul.lo.s32 	%r7, %r15, %r2;
	shl.b32 	%r8, %r7, 1;
	add.s32 	%r9, %r8, %r1;
	mul.wide.s32 	%rd4, %r9, 4;
	add.s64 	%rd5, %rd3, %rd4;
	ld.global.f32 	%f1, [%rd5];
	add.s32 	%r10, %r9, %r15;
	mul.wide.u32 	%rd6, %r10, 4;
	add.s64 	%rd7, %rd3, %rd6;
	ld.global.f32 	%f2, [%rd7];
	add.f32 	%f3, %f1, %f2;
	shl.b32 	%r11, %r1, 2;
	mov.u32 	%r12, tile;
	add.s32 	%r4, %r12, %r11;
	st.shared.f32 	[%r4], %f3;
	bar.sync 	0;
	setp.lt.u32 	%p1, %r15, 66;
	@%p1 bra 	$L__BB0_4;
$L__BB0_1:
	shr.u32 	%r6, %r15, 1;
	setp.ge.u32 	%p2, %r1, %r6;
	@%p2 bra 	$L__BB0_3;
	shl.b32 	%r13, %r6, 2;
	add.s32 	%r14, %r4, %r13;
	ld.shared.f32 	%f4, [%r14];
	ld.shared.f32 	%f5, [%r4];
	add.f32 	%f6, %f4, %f5;
	st.shared.f32 	[%r4], %f6;
$L__BB0_3:
	bar.sync 	0;
	setp.gt.u32 	%p3, %r15, 131;
	mov.u32 	%r15, %r6;
	@%p3 bra 	$L__BB0_1;
$L__BB0_4:
	setp.gt.u32 	%p4, %r1, 31;
	@%p4 bra 	$L__BB0_7;
	ld.volatile.shared.f32 	%f7, [%r4+128];
	ld.volatile.shared.f32 	%f8, [%r4];
	add.f32 	%f9, %f7, %f8;
	st.volatile.shared.f32 	[%r4], %f9;
	ld.volatile.shared.f32 	%f10, [%r4+64];
	ld.volatile.shared.f32 	%f11, [%r4];
	add.f32 	%f12, %f10, %f11;
	st.volatile.shared.f32 	[%r4], %f12;
	ld.volatile.shared.f32 	%f13, [%r4+32];
	ld.volatile.shared.f32 	%f14, [%r4];
	add.f32 	%f15, %f13, %f14;
	st.volatile.shared.f32 	[%r4], %f15;
	ld.volatile.shared.f32 	%f16, [%r4+16];
	ld.volatile.shared.f32 	%f17, [%r4];
	add.f32 	%f18, %f16, %f17;
	st.volatile.shared.f32 	[%r4], %f18;
	ld.volatile.shared.f32 	%f19, [%r4+8];
	ld.volatile.shared.f32 	%f20, [%r4];
	add.f32 	%f21, %f19, %f20;
	st.volatile.shared.f32 	[%r4], %f21;
	ld.volatile.shared.f32 	%f22, [%r4+4];
	ld.volatile.shared.f32 	%f23, [%r4];
	add.f32 	%f24, %f22, %f23;
	st.volatile.shared.f32 	[%r4], %f24;
	setp.ne.s32 	%p5, %r1, 0;
	@%p5 bra 	$L__BB0_7;
	ld.shared.f32 	%f25, [tile];
	cvta.to.global.u64 	%rd8, %rd1;
	mul.wide.u32 	%rd9, %r2, 4;
	add.s64 	%rd10, %rd8, %rd9;
	st.global.f32 	[%rd10], %f25;
$L__BB0_7:
	ret;

}
	// .globl	_Z10dotproductPfS_S_i
.visible .entry _Z10dotproductPfS_S_i(
	.param .u64 .ptr .align 1 _Z10dotproductPfS_S_i_param_0,
	.param .u64 .ptr .align 1 _Z10dotproductPfS_S_i_param_1,
	.param .u64 .ptr .align 1 _Z10dotproductPfS_S_i_param_2,
	.param .u32 _Z10dotproductPfS_S_i_param_3
)
{
	.reg .pred 	%p<7>;
	.reg .b32 	%r<14>;
	.reg .b32 	%f<29>;
	.reg .b64 	%rd<12>;

	ld.param.u64 	%rd1, [_Z10dotproductPfS_S_i_param_0];
	ld.param.u64 	%rd2, [_Z10dotproductPfS_S_i_param_1];
	ld.param.u64 	%rd3, [_Z10dotproductPfS_S_i_param_2];
	ld.param.u32 	%r8, [_Z10dotproductPfS_S_i_param_3];
	mov.u32 	%r1, %tid.x;
	mov.u32 	%r2, %ctaid.x;
	mov.u32 	%r13, %ntid.x;
	mad.lo.s32 	%r4, %r2, %r13, %r1;
	setp.ge.s32 	%p1, %r4, %r8;
	mov.f32 	%f28, 0f00000000;
	@%p1 bra 	$L__BB1_2;
	cvta.to.global.u64 	%rd4, %rd1;
	cvta.to.global.u64 	%rd5, %rd2;
	mul.wide.s32 	%rd6, %r4, 4;
	add.s64 	%rd7, %rd4, %rd6;
	ld.global.f32 	%f4, [%rd7];
	add.s64 	%rd8, %rd5, %rd6;
	ld.global.f32 	%f5, [%rd8];
	mul.f32 	%f28, %f4, %f5;
$L__BB1_2:
	shl.b32 	%r9, %r1, 2;
	mov.u32 	%r10, tile;
	add.s32 	%r5, %r10, %r9;
	st.shared.f32 	[%r5], %f28;
	bar.sync 	0;
	setp.lt.u32 	%p2, %r13, 66;
	@%p2 bra 	$L__BB1_6;
$L__BB1_3:
	shr.u32 	%r7, %r13, 1;
	setp.ge.u32 	%p3, %r1, %r7;
	@%p3 bra 	$L__BB1_5;
	shl.b32 	%r11, %r7, 2;
	add.s32 	%r12, %r5, %r11;
	ld.shared.f32 	%f6, [%r12];
	ld.shared.f32 	%f7, [%r5];
	add.f32 	%f8, %f6, %f7;
	st.shared.f32 	[%r5], %f8;
$L__BB1_5:
	bar.sync 	0;
	setp.gt.u32 	%p4, %r13, 131;
	mov.u32 	%r13, %r7;
	@%p4 bra 	$L__BB1_3;
$L__BB1_6:
	setp.gt.u32 	%p5, %r1, 31;
	@%p5 bra 	$L__BB1_9;
	ld.volatile.shared.f32 	%f9, [%r5+128];
	ld.volatile.shared.f32 	%f10, [%r5];
	add.f32 	%f11, %f9, %f10;
	st.volatile.shared.f32 	[%r5], %f11;
	ld.volatile.shared.f32 	%f12, [%r5+64];
	ld.volatile.shared.f32 	%f13, [%r5];
	add.f32 	%f14, %f12, %f13;
	st.volatile.shared.f32 	[%r5], %f14;
	ld.volatile.shared.f32 	%f15, [%r5+32];
	ld.volatile.shared.f32 	%f16, [%r5];
	add.f32 	%f17, %f15, %f16;
	st.volatile.shared.f32 	[%r5], %f17;
	ld.volatile.shared.f32 	%f18, [%r5+16];
	ld.volatile.shared.f32 	%f19, [%r5];
	add.f32 	%f20, %f18, %f19;
	st.volatile.shared.f32 	[%r5], %f20;
	ld.volatile.shared.f32 	%f21, [%r5+8];
	ld.volatile.shared.f32 	%f22, [%r5];
	add.f32 	%f23, %f21, %f22;
	st.volatile.shared.f32 	[%r5], %f23;
	ld.volatile.shared.f32 	%f24, [%r5+4];
	ld.volatile.shared.f32 	%f25, [%r5];
	add.f32 	%f26, %f24, %f25;
	st.volatile.shared.f32 	[%r5], %f26;
	setp.ne.s32 	%p6, %r1, 0;
	@%p6 bra 	$L__BB1_9;
	ld.shared.f32 	%f27, [tile];
	cvta.to.global.u64 	%rd9, %rd3;
	mul.wide.u32 	%rd10, %r2, 4;
	add.s64 	%rd11, %rd9, %rd10;
	st.global.f32 	[%rd11], %f27;
$L__BB1_9:
	ret;

}


// ===== COMPILED SASS (sm_100) =====

	.target	sm_100

	.elftype	@"ET_EXEC"


//--------------------- .note.nv.tkinfo           --------------------------
	.section	.note.nv.tkinfo,"",@"SHT_NOTE"
	.sectionflags	@"SHF_NOTE_NV_TKINFO"
	.tkinfo
        /*0018*/ 	.word	0x00000002
        /*0030*/ 	.string	""
        /*0030*/ 	.string	"ptxas"
        /*0030*/ 	.string	"Cuda compilation tools, release 13.0, V13.0.88"
        /*0030*/ 	.string	"Build cuda_13.0.r13.0/compiler.36424714_0"
        /*0030*/ 	.string	"-arch sm_100 -m 64 "



//--------------------- .note.nv.cuinfo           --------------------------
	.section	.note.nv.cuinfo,"",@"SHT_NOTE"
	.sectionflags	@"SHF_NOTE_NV_CUINFO"
        /*0018*/ 	.short	0x0002
        /*001a*/ 	.short	0x0064
        /*001c*/ 	.short	0x0082
	.zero		2


//--------------------- .nv.info                  --------------------------
	.section	.nv.info,"",@"SHT_CUDA_INFO"
	.align	4


	//----- nvinfo : EIATTR_REGCOUNT
	.align		4
        /*0000*/ 	.byte	0x04, 0x2f
        /*0002*/ 	.short	(.L_1 - .L_0)
	.align		4
.L_0:
        /*0004*/ 	.word	index@(_Z6reducePfS_i)
        /*0008*/ 	.word	0x0000000d


	//----- nvinfo : EIATTR_FRAME_SIZE
	.align		4
.L_1:
        /*000c*/ 	.byte	0x04, 0x11
        /*000e*/ 	.short	(.L_3 - .L_2)
	.align		4
.L_2:
        /*0010*/ 	.word	index@(_Z6reducePfS_i)
        /*0014*/ 	.word	0x00000000


	//----- nvinfo : EIATTR_REGCOUNT
	.align		4
.L_3:
        /*0018*/ 	.byte	0x04, 0x2f
        /*001a*/ 	.short	(.L_5 - .L_4)
	.align		4
.L_4:
        /*001c*/ 	.word	index@(_Z10dotproductPfS_S_i)
        /*0020*/ 	.word	0x0000000c


	//----- nvinfo : EIATTR_FRAME_SIZE
	.align		4
.L_5:
        /*0024*/ 	.byte	0x04, 0x11
        /*0026*/ 	.short	(.L_7 - .L_6)
	.align		4
.L_6:
        /*0028*/ 	.word	index@(_Z10dotproductPfS_S_i)
        /*002c*/ 	.word	0x00000000


	//----- nvinfo : EIATTR_MIN_STACK_SIZE
	.align		4
.L_7:
        /*0030*/ 	.byte	0x04, 0x12
        /*0032*/ 	.short	(.L_9 - .L_8)
	.align		4
.L_8:
        /*0034*/ 	.word	index@(_Z10dotproductPfS_S_i)
        /*0038*/ 	.word	0x00000000


	//----- nvinfo : EIATTR_MIN_STACK_SIZE
	.align		4
.L_9:
        /*003c*/ 	.byte	0x04, 0x12
        /*003e*/ 	.short	(.L_11 - .L_10)
	.align		4
.L_10:
        /*0040*/ 	.word	index@(_Z6reducePfS_i)
        /*0044*/ 	.word	0x00000000
.L_11:


//--------------------- .nv.compat                --------------------------
	.section	.nv.compat,"",@"SHT_CUDA_COMPAT_INFO"
	.align	4
        /*0000*/ 	.byte	0x02, 0x09, 0x00, 0x00, 0x02, 0x02, 0x01, 0x00, 0x02, 0x05, 0x05, 0x00, 0x03, 0x07, 0x01, 0x01
        /*0010*/ 	.byte	0x02, 0x03, 0x00, 0x00, 0x02, 0x06, 0x01, 0x00, 0x04, 0x0b, 0x08, 0x00, 0x09, 0x00, 0x00, 0x00
        /*0020*/ 	.byte	0x00, 0x00, 0x00, 0x00


//--------------------- .nv.info._Z10dotproductPfS_S_i --------------------------
	.section	.nv.info._Z10dotproductPfS_S_i,"",@"SHT_CUDA_INFO"
	.sectionflags	@""
	.align	4


	//----- nvinfo : EIATTR_CUDA_API_VERSION
	.align		4
        /*0000*/ 	.byte	0x04, 0x37
        /*0002*/ 	.short	(.L_13 - .L_12)
.L_12:
        /*0004*/ 	.word	0x00000082


	//----- nvinfo : EIATTR_KPARAM_INFO
	.align		4
.L_13:
        /*0008*/ 	.byte	0x04, 0x17
        /*000a*/ 	.short	(.L_15 - .L_14)
.L_14:
        /*000c*/ 	.word	0x00000000
        /*0010*/ 	.short	0x0003
        /*0012*/ 	.short	0x0018
        /*0014*/ 	.byte	0x00, 0xf0, 0x11, 0x00


	//----- nvinfo : EIATTR_KPARAM_INFO
	.align		4
.L_15:
        /*0018*/ 	.byte	0x04, 0x17
        /*001a*/ 	.short	(.L_17 - .L_16)
.L_16:
        /*001c*/ 	.word	0x00000000
        /*0020*/ 	.short	0x0002
        /*0022*/ 	.short	0x0010
        /*0024*/ 	.byte	0x00, 0xf5, 0x21, 0x00


	//----- nvinfo : EIATTR_KPARAM_INFO
	.align		4
.L_17:
        /*0028*/ 	.byte	0x04, 0x17
        /*002a*/ 	.short	(.L_19 - .L_18)
.L_18:
        /*002c*/ 	.word	0x00000000
        /*0030*/ 	.short	0x0001
        /*0032*/ 	.short	0x0008
        /*0034*/ 	.byte	0x00, 0xf5, 0x21, 0x00


	//----- nvinfo : EIATTR_KPARAM_INFO
	.align		4
.L_19:
        /*0038*/ 	.byte	0x04, 0x17
        /*003a*/ 	.short	(.L_21 - .L_20)
.L_20:
        /*003c*/ 	.word	0x00000000
        /*0040*/ 	.short	0x0000
        /*0042*/ 	.short	0x0000
        /*0044*/ 	.byte	0x00, 0xf5, 0x21, 0x00


	//----- nvinfo : EIATTR_SPARSE_MMA_MASK
	.align		4
.L_21:
        /*0048*/ 	.byte	0x03, 0x50
        /*004a*/ 	.short	0x0000


	//----- nvinfo : EIATTR_MAXREG_COUNT
	.align		4
        /*004c*/ 	.byte	0x03, 0x1b
        /*004e*/ 	.short	0x00ff


	//----- nvinfo : EIATTR_NUM_BARRIERS
	.align		4
        /*0050*/ 	.byte	0x02, 0x4c
        /*0052*/ 	.byte	0x01
	.zero		1


	//----- nvinfo : EIATTR_MERCURY_ISA_VERSION
	.align		4
        /*0054*/ 	.byte	0x03, 0x5f
        /*0056*/ 	.short	0x0101


	//----- nvinfo : EIATTR_VRC_CTA_INIT_COUNT
	.align		4
        /*0058*/ 	.byte	0x02, 0x4a
	.zero		1
	.zero		1


	//----- nvinfo : EIATTR_EXIT_INSTR_OFFSETS
	.align		4
        /*005c*/ 	.byte	0x04, 0x1c
        /*005e*/ 	.short	(.L_23 - .L_22)


	//   ....[0]....
.L_22:
        /*0060*/ 	.word	0x00000250


	//   ....[1]....
        /*0064*/ 	.word	0x000003f0


	//   ....[2]....
        /*0068*/ 	.word	0x00000470


	//----- nvinfo : EIATTR_CBANK_PARAM_SIZE
	.align		4
.L_23:
        /*006c*/ 	.byte	0x03, 0x19
        /*006e*/ 	.short	0x001c


	//----- nvinfo : EIATTR_PARAM_CBANK
	.align		4
        /*0070*/ 	.byte	0x04, 0x0a
        /*0072*/ 	.short	(.L_25 - .L_24)
	.align		4
.L_24:
        /*0074*/ 	.word	index@(.nv.constant0._Z10dotproductPfS_S_i)
        /*0078*/ 	.short	0x0380
        /*007a*/ 	.short	0x001c


	//----- nvinfo : EIATTR_SW_WAR
	.align		4
.L_25:
        /*007c*/ 	.byte	0x04, 0x36
        /*007e*/ 	.short	(.L_27 - .L_26)
.L_26:
        /*0080*/ 	.word	0x00000008
.L_27:


//--------------------- .nv.info._Z6reducePfS_i   --------------------------
	.section	.nv.info._Z6reducePfS_i,"",@"SHT_CUDA_INFO"
	.sectionflags	@""
	.align	4


	//----- nvinfo : EIATTR_CUDA_API_VERSION
	.align		4
        /*0000*/ 	.byte	0x04, 0x37
        /*0002*/ 	.short	(.L_29 - .L_28)
.L_28:
        /*0004*/ 	.word	0x00000082


	//----- nvinfo : EIATTR_KPARAM_INFO
	.align		4
.L_29:
        /*0008*/ 	.byte	0x04, 0x17
        /*000a*/ 	.short	(.L_31 - .L_30)
.L_30:
        /*000c*/ 	.word	0x00000000
        /*0010*/ 	.short	0x0002
        /*0012*/ 	.short	0x0010
        /*0014*/ 	.byte	0x00, 0xf0, 0x11, 0x00


	//----- nvinfo : EIATTR_KPARAM_INFO
	.align		4
.L_31:
        /*0018*/ 	.byte	0x04, 0x17
        /*001a*/ 	.short	(.L_33 - .L_32)
.L_32:
        /*001c*/ 	.word	0x00000000
        /*0020*/ 	.short	0x0001
        /*0022*/ 	.short	0x0008
        /*0024*/ 	.byte	0x00, 0xf5, 0x21, 0x00


	//----- nvinfo : EIATTR_KPARAM_INFO
	.align		4
.L_33:
        /*0028*/ 	.byte	0x04, 0x17
        /*002a*/ 	.short	(.L_35 - .L_34)
.L_34:
        /*002c*/ 	.word	0x00000000
        /*0030*/ 	.short	0x0000
        /*0032*/ 	.short	0x0000
        /*0034*/ 	.byte	0x00, 0xf5, 0x21, 0x00


	//----- nvinfo : EIATTR_SPARSE_MMA_MASK
	.align		4
.L_35:
        /*0038*/ 	.byte	0x03, 0x50
        /*003a*/ 	.short	0x0000


	//----- nvinfo : EIATTR_MAXREG_COUNT
	.align		4
        /*003c*/ 	.byte	0x03, 0x1b
        /*003e*/ 	.short	0x00ff


	//----- nvinfo : EIATTR_NUM_BARRIERS
	.align		4
        /*0040*/ 	.byte	0x02, 0x4c
        /*0042*/ 	.byte	0x01
	.zero		1


	//----- nvinfo : EIATTR_MERCURY_ISA_VERSION
	.align		4
        /*0044*/ 	.byte	0x03, 0x5f
        /*0046*/ 	.short	0x0101


	//----- nvinfo : EIATTR_VRC_CTA_INIT_COUNT
	.align		4
        /*0048*/ 	.byte	0x02, 0x4a
	.zero		1
	.zero		1


	//----- nvinfo : EIATTR_EXIT_INSTR_OFFSETS
	.align		4
        /*004c*/ 	.byte	0x04, 0x1c
        /*004e*/ 	.short	(.L_37 - .L_36)


	//   ....[0]....
.L_36:
        /*0050*/ 	.word	0x00000230


	//   ....[1]....
        /*0054*/ 	.word	0x000003d0


	//   ....[2]....
        /*0058*/ 	.word	0x00000450


	//----- nvinfo : EIATTR_CBANK_PARAM_SIZE
	.align		4
.L_37:
        /*005c*/ 	.byte	0x03, 0x19
        /*005e*/ 	.short	0x0014


	//----- nvinfo : EIATTR_PARAM_CBANK
	.align		4
        /*0060*/ 	.byte	0x04, 0x0a
        /*0062*/ 	.short	(.L_39 - .L_38)
	.align		4
.L_38:
        /*0064*/ 	.word	index@(.nv.constant0._Z6reducePfS_i)
        /*0068*/ 	.short	0x0380
        /*006a*/ 	.short	0x0014


	//----- nvinfo : EIATTR_SW_WAR
	.align		4
.L_39:
        /*006c*/ 	.byte	0x04, 0x36
        /*006e*/ 	.short	(.L_41 - .L_40)
.L_40:
        /*0070*/ 	.word	0x00000008
.L_41:


//--------------------- .nv.callgraph             --------------------------
	.section	.nv.callgraph,"",@"SHT_CUDA_CALLGRAPH"
	.align	4
	.sectionentsize	8
	.align		4
        /*0000*/ 	.word	0x00000000
	.align		4
        /*0004*/ 	.word	0xffffffff
	.align		4
        /*0008*/ 	.word	0x00000000
	.align		4
        /*000c*/ 	.word	0xfffffffe
	.align		4
        /*0010*/ 	.word	0x00000000
	.align		4
        /*0014*/ 	.word	0xfffffffd
	.align		4
        /*0018*/ 	.word	0x00000000
	.align		4
        /*001c*/ 	.word	0xfffffffc


//--------------------- .text._Z10dotproductPfS_S_i --------------------------
	.section	.text._Z10dotproductPfS_S_i,"ax",@progbits
	.align	128
        .global         _Z10dotproductPfS_S_i
        .type           _Z10dotproductPfS_S_i,@function
        .size           _Z10dotproductPfS_S_i,(.L_x_6 - _Z10dotproductPfS_S_i)
        .other          _Z10dotproductPfS_S_i,@"STO_CUDA_ENTRY STV_DEFAULT"
_Z10dotproductPfS_S_i:
.text._Z10dotproductPfS_S_i:
[----:B------:R-:W-:Y:S01]  /*0000*/  LDC R1, c[0x0][0x37c] ;  /* 0x0000df00ff017b82 */ /* 0x000fe20000000800 */
[----:B------:R-:W0:Y:S01]  /*0010*/  S2R R3, SR_TID.X ;  /* 0x0000000000037919 */ /* 0x000e220000002100 */
[----:B------:R-:W0:Y:S06]  /*0020*/  LDCU UR8, c[0x0][0x360] ;  /* 0x00006c00ff0877ac */ /* 0x000e2c0008000800 */
[----:B------:R-:W1:Y:S01]  /*0030*/  LDC.64 R4, c[0x0][0x380] ;  /* 0x0000e000ff047b82 */ /* 0x000e620000000a00 */
[----:B------:R-:W0:Y:S01]  /*0040*/  S2R R0, SR_CTAID.X ;  /* 0x0000000000007919 */ /* 0x000e220000002500 */
[----:B------:R-:W2:Y:S01]  /*0050*/  LDCU UR4, c[0x0][0x398] ;  /* 0x00007300ff0477ac */ /* 0x000ea20008000800 */
[----:B------:R-:W3:Y:S05]  /*0060*/  LDCU.64 UR6, c[0x0][0x358] ;  /* 0x00006b00ff0677ac */ /* 0x000eea0008000a00 */
[----:B------:R-:W4:Y:S01]  /*0070*/  LDC.64 R6, c[0x0][0x388] ;  /* 0x0000e200ff067b82 */ /* 0x000f220000000a00 */
[----:B0-----:R-:W-:-:S05]  /*0080*/  IMAD R9, R0, UR8, R3 ;  /* 0x0000000800097c24 */ /* 0x001fca000f8e0203 */
[----:B--2---:R-:W-:-:S13]  /*0090*/  ISETP.GE.AND P1, PT, R9, UR4, PT ;  /* 0x0000000409007c0c */ /* 0x004fda000bf26270 */
[----:B-1----:R-:W-:-:S04]  /*00a0*/  @!P1 IMAD.WIDE R4, R9, 0x4, R4 ;  /* 0x0000000409049825 */ /* 0x002fc800078e0204 */
[----:B----4-:R-:W-:Y:S02]  /*00b0*/  @!P1 IMAD.WIDE R6, R9, 0x4, R6 ;  /* 0x0000000409069825 */ /* 0x010fe400078e0206 */
[----:B---3--:R-:W2:Y:S04]  /*00c0*/  @!P1 LDG.E R4, desc[UR6][R4.64] ;  /* 0x0000000604049981 */ /* 0x008ea8000c1e1900 */
[----:B------:R-:W2:Y:S01]  /*00d0*/  @!P1 LDG.E R7, desc[UR6][R6.64] ;  /* 0x0000000606079981 */ /* 0x000ea2000c1e1900 */
[----:B------:R-:W0:Y:S01]  /*00e0*/  S2UR UR5, SR_CgaCtaId ;  /* 0x00000000000579c3 */ /* 0x000e220000008800 */
[----:B------:R-:W-:Y:S01]  /*00f0*/  MOV R2, UR8 ;  /* 0x0000000800027c02 */ /* 0x000fe20008000f00 */
[----:B------:R-:W-:Y:S01]  /*0100*/  UMOV UR4, 0x400 ;  /* 0x0000040000047882 */ /* 0x000fe20000000000 */
[----:B------:R-:W-:-:S02]  /*0110*/  HFMA2 R8, -RZ, RZ, 0, 0 ;  /* 0x00000000ff087431 */ /* 0x000fc400000001ff */
[----:B------:R-:W-:Y:S01]  /*0120*/  ISETP.GE.U32.AND P0, PT, R2, 0x42, PT ;  /* 0x000000420200780c */ /* 0x000fe20003f06070 */
[----:B0-----:R-:W-:-:S06]  /*0130*/  ULEA UR4, UR5, UR4, 0x18 ;  /* 0x0000000405047291 */ /* 0x001fcc000f8ec0ff */
[C---:B------:R-:W-:Y:S01]  /*0140*/  LEA R9, R3.reuse, UR4, 0x2 ;  /* 0x0000000403097c11 */ /* 0x040fe2000f8e10ff */
[----:B--2---:R-:W-:Y:S01]  /*0150*/  @!P1 FMUL R8, R4, R7 ;  /* 0x0000000704089220 */ /* 0x004fe20000400000 */
[----:B------:R-:W-:-:S04]  /*0160*/  ISETP.GT.U32.AND P1, PT, R3, 0x1f, PT ;  /* 0x0000001f0300780c */ /* 0x000fc80003f24070 */
[----:B------:R0:W-:Y:S01]  /*0170*/  STS [R9], R8 ;  /* 0x0000000809007388 */ /* 0x0001e20000000800 */
[----:B------:R-:W-:Y:S06]  /*0180*/  BAR.SYNC.DEFER_BLOCKING 0x0 ;  /* 0x0000000000007b1d */ /* 0x000fec0000010000 */
[----:B------:R-:W-:Y:S05]  /*0190*/  @!P0 BRA `(.L_x_0) ;  /* 0x00000000002c8947 */ /* 0x000fea0003800000 */
.L_x_1:
[----:B0-----:R-:W-:-:S04]  /*01a0*/  SHF.R.U32.HI R8, RZ, 0x1, R2 ;  /* 0x00000001ff087819 */ /* 0x001fc80000011602 */
[----:B------:R-:W-:-:S13]  /*01b0*/  ISETP.GE.U32.AND P0, PT, R3, R8, PT ;  /* 0x000000080300720c */ /* 0x000fda0003f06070 */
[----:B------:R-:W-:Y:S01]  /*01c0*/  @!P0 LEA R4, R8, R9, 0x2 ;  /* 0x0000000908048211 */ /* 0x000fe200078e10ff */
[----:B------:R-:W-:Y:S05]  /*01d0*/  @!P0 LDS R5, [R9] ;  /* 0x0000000009058984 */ /* 0x000fea0000000800 */
[----:B------:R-:W0:Y:S02]  /*01e0*/  @!P0 LDS R4, [R4] ;  /* 0x0000000004048984 */ /* 0x000e240000000800 */
[----:B0-----:R-:W-:-:S05]  /*01f0*/  @!P0 FADD R6, R4, R5 ;  /* 0x0000000504068221 */ /* 0x001fca0000000000 */
[----:B------:R1:W-:Y:S01]  /*0200*/  @!P0 STS [R9], R6 ;  /* 0x0000000609008388 */ /* 0x0003e20000000800 */
[----:B------:R-:W-:Y:S01]  /*0210*/  BAR.SYNC.DEFER_BLOCKING 0x0 ;  /* 0x0000000000007b1d */ /* 0x000fe20000010000 */
[----:B------:R-:W-:Y:S02]  /*0220*/  ISETP.GT.U32.AND P0, PT, R2, 0x83, PT ;  /* 0x000000830200780c */ /* 0x000fe40003f04070 */
[----:B------:R-:W-:-:S11]  /*0230*/  MOV R2, R8 ;  /* 0x0000000800027202 */ /* 0x000fd60000000f00 */
[----:B-1----:R-:W-:Y:S05]  /*0240*/  @P0 BRA `(.L_x_1) ;  /* 0xfffffffc00d40947 */ /* 0x002fea000383ffff */
.L_x_0:
[----:B------:R-:W-:Y:S05]  /*0250*/  @P1 EXIT ;  /* 0x000000000000194d */ /* 0x000fea0003800000 */
[----:B------:R-:W-:Y:S01]  /*0260*/  LDS R2, [R9+0x80] ;  /* 0x0000800009027984 */ /* 0x000fe20000000800 */
[----:B------:R-:W-:-:S03]  /*0270*/  ISETP.NE.AND P0, PT, R3, RZ, PT ;  /* 0x000000ff0300720c */ /* 0x000fc60003f05270 */
[----:B------:R-:W1:Y:S02]  /*0280*/  LDS R5, [R9] ;  /* 0x0000000009057984 */ /* 0x000e640000000800 */
[----:B-1----:R-:W-:-:S05]  /*0290*/  FADD R2, R2, R5 ;  /* 0x0000000502027221 */ /* 0x002fca0000000000 */
[----:B------:R-:W-:Y:S04]  /*02a0*/  STS [R9], R2 ;  /* 0x0000000209007388 */ /* 0x000fe80000000800 */
[----:B------:R-:W-:Y:S04]  /*02b0*/  LDS R4, [R9+0x40] ;  /* 0x0000400009047984 */ /* 0x000fe80000000800 */
        /* <DEDUP_REMOVED lines=8> */
[----:B0-----:R-:W0:Y:S02]  /*0340*/  LDS R8, [R9] ;  /* 0x0000000009087984 */ /* 0x001e240000000800 */
[----:B0-----:R-:W-:-:S05]  /*0350*/  FADD R8, R5, R8 ;  /* 0x0000000805087221 */ /* 0x001fca0000000000 */
[----:B------:R-:W-:Y:S04]  /*0360*/  STS [R9], R8 ;  /* 0x0000000809007388 */ /* 0x000fe80000000800 */
[----:B------:R-:W-:Y:S04]  /*0370*/  LDS R2, [R9+0x8] ;  /* 0x0000080009027984 */ /* 0x000fe80000000800 */
[----:B------:R-:W0:Y:S02]  /*0380*/  LDS R5, [R9] ;  /* 0x0000000009057984 */ /* 0x000e240000000800 */
[----:B0-----:R-:W-:-:S05]  /*0390*/  FADD R2, R2, R5 ;  /* 0x0000000502027221 */ /* 0x001fca0000000000 */
[----:B------:R-:W-:Y:S04]  /*03a0*/  STS [R9], R2 ;  /* 0x0000000209007388 */ /* 0x000fe80000000800 */
[----:B------:R-:W-:Y:S04]  /*03b0*/  LDS R4, [R9+0x4] ;  /* 0x0000040009047984 */ /* 0x000fe80000000800 */
[----:B------:R-:W0:Y:S02]  /*03c0*/  LDS R5, [R9] ;  /* 0x0000000009057984 */ /* 0x000e240000000800 */
[----:B0-----:R-:W-:-:S05]  /*03d0*/  FADD R4, R4, R5 ;  /* 0x0000000504047221 */ /* 0x001fca0000000000 */
[----:B------:R0:W-:Y:S01]  /*03e0*/  STS [R9], R4 ;  /* 0x0000000409007388 */ /* 0x0001e20000000800 */
[----:B------:R-:W-:Y:S05]  /*03f0*/  @P0 EXIT ;  /* 0x000000000000094d */ /* 0x000fea0003800000 */
[----:B------:R-:W1:Y:S01]  /*0400*/  S2UR UR5, SR_CgaCtaId ;  /* 0x00000000000579c3 */ /* 0x000e620000008800 */
[----:B------:R-:W-:-:S07]  /*0410*/  UMOV UR4, 0x400 ;  /* 0x0000040000047882 */ /* 0x000fce0000000000 */
[----:B------:R-:W2:Y:S01]  /*0420*/  LDC.64 R2, c[0x0][0x390] ;  /* 0x0000e400ff027b82 */ /* 0x000ea20000000a00 */
[----:B-1----:R-:W-:Y:S01]  /*0430*/  ULEA UR4, UR5, UR4, 0x18 ;  /* 0x0000000405047291 */ /* 0x002fe2000f8ec0ff */
[----:B--2---:R-:W-:-:S08]  /*0440*/  IMAD.WIDE.U32 R2, R0, 0x4, R2 ;  /* 0x0000000400027825 */ /* 0x004fd000078e0002 */
[----:B------:R-:W1:Y:S04]  /*0450*/  LDS R5, [UR4] ;  /* 0x00000004ff057984 */ /* 0x000e680008000800 */
[----:B-1----:R-:W-:Y:S01]  /*0460*/  STG.E desc[UR6][R2.64], R5 ;  /* 0x0000000502007986 */ /* 0x002fe2000c101906 */
[----:B------:R-:W-:Y:S05]  /*0470*/  EXIT ;  /* 0x000000000000794d */ /* 0x000fea0003800000 */
.L_x_2:
[----:B------:R-:W-:-:S00]  /*0480*/  BRA `(.L_x_2) ;  /* 0xfffffffc00fc7947 */ /* 0x000fc0000383ffff */
[----:B------:R-:W-:-:S00]  /*0490*/  NOP ;  /* 0x0000000000007918 */ /* 0x000fc00000000000 */
        /* <DEDUP_REMOVED lines=14> */
.L_x_6:


//--------------------- .text._Z6reducePfS_i      --------------------------
	.section	.text._Z6reducePfS_i,"ax",@progbits
	.align	128
        .global         _Z6reducePfS_i
        .type           _Z6reducePfS_i,@function
        .size           _Z6reducePfS_i,(.L_x_7 - _Z6reducePfS_i)
        .other          _Z6reducePfS_i,@"STO_CUDA_ENTRY STV_DEFAULT"
_Z6reducePfS_i:
.text._Z6reducePfS_i:
[----:B------:R-:W-:Y:S01]  /*0000*/  LDC R1, c[0x0][0x37c] ;  /* 0x0000df00ff017b82 */ /* 0x000fe20000000800 */
[----:B------:R-:W0:Y:S01]  /*0010*/  S2R R0, SR_CTAID.X ;  /* 0x0000000000007919 */ /* 0x000e220000002500 */
[----:B------:R-:W0:Y:S06]  /*0020*/  LDCU UR8, c[0x0][0x360] ;  /* 0x00006c00ff0877ac */ /* 0x000e2c0008000800 */
[----:B------:R-:W1:Y:S01]  /*0030*/  LDC.64 R6, c[0x0][0x380] ;  /* 0x0000e000ff067b82 */ /* 0x000e620000000a00 */
[----:B------:R-:W2:Y:S01]  /*0040*/  S2R R2, SR_TID.X ;  /* 0x0000000000027919 */ /* 0x000ea20000002100 */
[----:B------:R-:W3:Y:S01]  /*0050*/  LDCU.64 UR6, c[0x0][0x358] ;  /* 0x00006b00ff0677ac */ /* 0x000ee20008000a00 */
[----:B0-----:R-:W-:-:S05]  /*0060*/  IMAD R3, R0, UR8, RZ ;  /* 0x0000000800037c24 */ /* 0x001fca000f8e02ff */
[----:B--2---:R-:W-:-:S04]  /*0070*/  LEA R3, R3, R2, 0x1 ;  /* 0x0000000203037211 */ /* 0x004fc800078e08ff */
[C---:B------:R-:W-:Y:S01]  /*0080*/  IADD3 R9, PT, PT, R3.reuse, UR8, RZ ;  /* 0x0000000803097c10 */ /* 0x040fe2000fffe0ff */
[----:B-1----:R-:W-:-:S04]  /*0090*/  IMAD.WIDE R4, R3, 0x4, R6 ;  /* 0x0000000403047825 */ /* 0x002fc800078e0206 */
[----:B------:R-:W-:Y:S02]  /*00a0*/  IMAD.WIDE.U32 R6, R9, 0x4, R6 ;  /* 0x0000000409067825 */ /* 0x000fe400078e0006 */
[----:B---3--:R-:W2:Y:S04]  /*00b0*/  LDG.E R4, desc[UR6][R4.64] ;  /* 0x0000000604047981 */ /* 0x008ea8000c1e1900 */
[----:B------:R-:W2:Y:S01]  /*00c0*/  LDG.E R7, desc[UR6][R6.64] ;  /* 0x0000000606077981 */ /* 0x000ea2000c1e1900 */
[----:B------:R-:W0:Y:S01]  /*00d0*/  S2UR UR5, SR_CgaCtaId ;  /* 0x00000000000579c3 */ /* 0x000e220000008800 */
[----:B------:R-:W-:Y:S01]  /*00e0*/  UMOV UR4, 0x400 ;  /* 0x0000040000047882 */ /* 0x000fe20000000000 */
[----:B------:R-:W-:Y:S01]  /*00f0*/  UISETP.GE.U32.AND UP0, UPT, UR8, 0x42, UPT ;  /* 0x000000420800788c */ /* 0x000fe2000bf06070 */
[----:B------:R-:W-:Y:S01]  /*0100*/  ISETP.GT.U32.AND P0, PT, R2, 0x1f, PT ;  /* 0x0000001f0200780c */ /* 0x000fe20003f04070 */
[----:B0-----:R-:W-:-:S06]  /*0110*/  ULEA UR4, UR5, UR4, 0x18 ;  /* 0x0000000405047291 */ /* 0x001fcc000f8ec0ff */
[----:B------:R-:W-:Y:S01]  /*0120*/  LEA R3, R2, UR4, 0x2 ;  /* 0x0000000402037c11 */ /* 0x000fe2000f8e10ff */
[----:B--2---:R-:W-:-:S05]  /*0130*/  FADD R8, R4, R7 ;  /* 0x0000000704087221 */ /* 0x004fca0000000000 */
[----:B------:R0:W-:Y:S01]  /*0140*/  STS [R3], R8 ;  /* 0x0000000803007388 */ /* 0x0001e20000000800 */
[----:B------:R-:W-:Y:S06]  /*0150*/  BAR.SYNC.DEFER_BLOCKING 0x0 ;  /* 0x0000000000007b1d */ /* 0x000fec0000010000 */
[----:B------:R-:W-:Y:S05]  /*0160*/  BRA.U !UP0, `(.L_x_3) ;  /* 0x0000000108307547 */ /* 0x000fea000b800000 */
[----:B------:R-:W-:-:S07]  /*0170*/  MOV R4, UR8 ;  /* 0x0000000800047c02 */ /* 0x000fce0008000f00 */
.L_x_4:
[----:B------:R-:W-:-:S04]  /*0180*/  SHF.R.U32.HI R7, RZ, 0x1, R4 ;  /* 0x00000001ff077819 */ /* 0x000fc80000011604 */
[----:B------:R-:W-:-:S13]  /*0190*/  ISETP.GE.U32.AND P1, PT, R2, R7, PT ;  /* 0x000000070200720c */ /* 0x000fda0003f26070 */
[----:B------:R-:W-:Y:S01]  /*01a0*/  @!P1 LEA R5, R7, R3, 0x2 ;  /* 0x0000000307059211 */ /* 0x000fe200078e10ff */
[----:B------:R-:W-:Y:S05]  /*01b0*/  @!P1 LDS R6, [R3] ;  /* 0x0000000003069984 */ /* 0x000fea0000000800 */
[----:B------:R-:W1:Y:S02]  /*01c0*/  @!P1 LDS R5, [R5] ;  /* 0x0000000005059984 */ /* 0x000e640000000800 */
[----:B-1----:R-:W-:-:S05]  /*01d0*/  @!P1 FADD R6, R5, R6 ;  /* 0x0000000605069221 */ /* 0x002fca0000000000 */
[----:B------:R1:W-:Y:S01]  /*01e0*/  @!P1 STS [R3], R6 ;  /* 0x0000000603009388 */ /* 0x0003e20000000800 */
[----:B------:R-:W-:Y:S01]  /*01f0*/  BAR.SYNC.DEFER_BLOCKING 0x0 ;  /* 0x0000000000007b1d */ /* 0x000fe20000010000 */
[----:B------:R-:W-:Y:S02]  /*0200*/  ISETP.GT.U32.AND P1, PT, R4, 0x83, PT ;  /* 0x000000830400780c */ /* 0x000fe40003f24070 */
[----:B------:R-:W-:-:S11]  /*0210*/  MOV R4, R7 ;  /* 0x0000000700047202 */ /* 0x000fd60000000f00 */
[----:B-1----:R-:W-:Y:S05]  /*0220*/  @P1 BRA `(.L_x_4) ;  /* 0xfffffffc00d41947 */ /* 0x002fea000383ffff */
.L_x_3:
        /* <DEDUP_REMOVED lines=29> */
[----:B0-----:R-:W0:Y:S01]  /*0400*/  LDC.64 R2, c[0x0][0x388] ;  /* 0x0000e200ff027b82 */ /* 0x001e220000000a00 */
[----:B-1----:R-:W-:Y:S01]  /*0410*/  ULEA UR4, UR5, UR4, 0x18 ;  /* 0x0000000405047291 */ /* 0x002fe2000f8ec0ff */
[----:B0-----:R-:W-:-:S08]  /*0420*/  IMAD.WIDE.U32 R2, R0, 0x4, R2 ;  /* 0x0000000400027825 */ /* 0x001fd000078e0002 */
[----:B------:R-:W0:Y:S04]  /*0430*/  LDS R5, [UR4] ;  /* 0x00000004ff057984 */ /* 0x000e280008000800 */
[----:B0-----:R-:W-:Y:S01]  /*0440*/  STG.E desc[UR6][R2.64], R5 ;  /* 0x0000000502007986 */ /* 0x001fe2000c101906 */
[----:B------:R-:W-:Y:S05]  /*0450*/  EXIT ;  /* 0x000000000000794d */ /* 0x000fea0003800000 */
.L_x_5:
        /* <DEDUP_REMOVED lines=10> */
.L_x_7:


//--------------------- .nv.shared._Z10dotproductPfS_S_i --------------------------
	.section	.nv.shared._Z10dotproductPfS_S_i,"aw",@nobits
	.sectionflags	@""
	.align	16
	.zero		1024


//--------------------- .nv.shared.reserved.0     --------------------------
	.section	.nv.shared.reserved.0,"aw",@nobits
	.weak		__nv_reservedSMEM_offset_0_alias
	.size		__nv_reservedSMEM_offset_0_alias, 0, 64
	.other		__nv_reservedSMEM_offset_0_alias,@"STO_CUDA_RESERVED_SHARED STV_DEFAULT"
__nv_reservedSMEM_offset_0_alias:
	.zero		0
	.zero		64


//--------------------- .nv.shared._Z6reducePfS_i --------------------------
	.section	.nv.shared._Z6reducePfS_i,"aw",@nobits
	.sectionflags	@""
	.align	16
	.zero		1024


//--------------------- .nv.constant0._Z10dotproductPfS_S_i --------------------------
	.section	.nv.constant0._Z10dotproductPfS_S_i,"a",@progbits
	.sectionflags	@""
	.align	4
.nv.constant0._Z10dotproductPfS_S_i:
	.zero		924


//--------------------- .nv.constant0._Z6reducePfS_i --------------------------
	.section	.nv.constant0._Z6reducePfS_i,"a",@progbits
	.sectionflags	@""
	.align	4
.nv.constant0._Z6reducePfS_i:
	.zero		916


//--------------------- SYMBOLS --------------------------

	.type		.nv.reservedSmem.offset0,@object
	.size		.nv.reservedSmem.offset0,0x4
	.type		.nv.reservedSmem.cap,@object
	.size		.nv.reservedSmem.cap,0x4
